//
// Generated by NVIDIA NVVM Compiler
//
// Compiler Build ID: CL-36424714
// Cuda compilation tools, release 13.0, V13.0.88
// Based on NVVM 20.0.0
//

.version 9.0
.target sm_100
.address_size 64

	// .globl	_Z10warpReducev
.extern .func  (.param .b32 func_retval0) vprintf
(
	.param .b64 vprintf_param_0,
	.param .b64 vprintf_param_1
)
;
.global .align 1 .b8 $str[28] = {116, 104, 114, 101, 97, 100, 32, 37, 100, 32, 32, 105, 61, 37, 100, 32, 118, 97, 108, 117, 101, 32, 61, 32, 37, 100, 10};
.global .align 1 .b8 $str$1[28] = {116, 104, 114, 101, 97, 100, 32, 37, 100, 32, 102, 105, 110, 97, 108, 32, 118, 97, 108, 117, 101, 32, 61, 32, 37, 100, 10};

.visible .entry _Z10warpReducev()
{
	.local .align 8 .b8 	__local_depot0[16];
	.reg .b64 	%SP;
	.reg .b64 	%SPL;
	.reg .pred 	%p<4>;
	.reg .b32 	%r<21>;
	.reg .b64 	%rd<7>;

	mov.u64 	%SPL, __local_depot0;
	cvta.local.u64 	%SP, %SPL;
	add.u64 	%rd1, %SP, 0;
	add.u64 	%rd2, %SPL, 0;
	mov.u32 	%r1, %tid.x;
	and.b32  	%r2, %r1, 31;
	sub.s32 	%r3, 8, %r2;
	shfl.sync.bfly.b32	%r4|%p1, %r3, 4, 31, -1;
	add.s32 	%r5, %r4, %r3;
	mov.b32 	%r6, 4;
	st.local.v2.u32 	[%rd2], {%r1, %r6};
	st.local.u32 	[%rd2+8], %r5;
	mov.u64 	%rd3, $str;
	cvta.global.u64 	%rd4, %rd3;
	{ // callseq 0, 0
	.param .b64 param0;
	st.param.b64 	[param0], %rd4;
	.param .b64 param1;
	st.param.b64 	[param1], %rd1;
	.param .b32 retval0;
	call.uni (retval0), 
	vprintf, 
	(
	param0, 
	param1
	);
	ld.param.b32 	%r7, [retval0];
	} // callseq 0
	bar.sync 	0;
	shfl.sync.bfly.b32	%r9|%p2, %r5, 2, 31, -1;
	add.s32 	%r10, %r9, %r5;
	mov.b32 	%r11, 2;
	st.local.v2.u32 	[%rd2], {%r1, %r11};
	st.local.u32 	[%rd2+8], %r10;
	{ // callseq 1, 0
	.param .b64 param0;
	st.param.b64 	[param0], %rd4;
	.param .b64 param1;
	st.param.b64 	[param1], %rd1;
	.param .b32 retval0;
	call.uni (retval0), 
	vprintf, 
	(
	param0, 
	param1
	);
	ld.param.b32 	%r12, [retval0];
	} // callseq 1
	bar.sync 	0;
	shfl.sync.bfly.b32	%r14|%p3, %r10, 1, 31, -1;
	add.s32 	%r15, %r14, %r10;
	mov.b32 	%r16, 1;
	st.local.v2.u32 	[%rd2], {%r1, %r16};
	st.local.u32 	[%rd2+8], %r15;
	{ // callseq 2, 0
	.param .b64 param0;
	st.param.b64 	[param0], %rd4;
	.param .b64 param1;
	st.param.b64 	[param1], %rd1;
	.param .b32 retval0;
	call.uni (retval0), 
	vprintf, 
	(
	param0, 
	param1
	);
	ld.param.b32 	%r17, [retval0];
	} // callseq 2
	bar.sync 	0;
	st.local.v2.u32 	[%rd2], {%r1, %r15};
	mov.u64 	%rd5, $str$1;
	cvta.global.u64 	%rd6, %rd5;
	{ // callseq 3, 0
	.param .b64 param0;
	st.param.b64 	[param0], %rd6;
	.param .b64 param1;
	st.param.b64 	[param1], %rd1;
	.param .b32 retval0;
	call.uni (retval0), 
	vprintf, 
	(
	param0, 
	param1
	);
	ld.param.b32 	%r19, [retval0];
	} // callseq 3
	ret;

}


// ===== COMPILED SASS (sm_100) =====

	.target	sm_100

	.elftype	@"ET_EXEC"


//--------------------- .note.nv.tkinfo           --------------------------
	.section	.note.nv.tkinfo,"",@"SHT_NOTE"
	.sectionflags	@"SHF_NOTE_NV_TKINFO"
	.tkinfo
        /*0018*/ 	.word	0x00000002
        /*0030*/ 	.string	""
        /*0030*/ 	.string	"ptxas"
        /*0030*/ 	.string	"Cuda compilation tools, release 13.0, V13.0.88"
        /*0030*/ 	.string	"Build cuda_13.0.r13.0/compiler.36424714_0"
        /*0030*/ 	.string	"-arch sm_100 -m 64 "



//--------------------- .note.nv.cuinfo           --------------------------
	.section	.note.nv.cuinfo,"",@"SHT_NOTE"
	.sectionflags	@"SHF_NOTE_NV_CUINFO"
        /*0018*/ 	.short	0x0002
        /*001a*/ 	.short	0x0064
        /*001c*/ 	.short	0x0082
	.zero		2


//--------------------- .nv.info                  --------------------------
	.section	.nv.info,"",@"SHT_CUDA_INFO"
	.align	4


	//----- nvinfo : EIATTR_REGCOUNT
	.align		4
        /*0000*/ 	.byte	0x04, 0x2f
        /*0002*/ 	.short	(.L_3 - .L_2)
	.align		4
.L_2:
        /*0004*/ 	.word	index@(_Z10warpReducev)
        /*0008*/ 	.word	0x0000001b


	//----- nvinfo : EIATTR_FRAME_SIZE
	.align		4
.L_3:
        /*000c*/ 	.byte	0x04, 0x11
        /*000e*/ 	.short	(.L_5 - .L_4)
	.align		4
.L_4:
        /*0010*/ 	.word	index@(_Z10warpReducev)
        /*0014*/ 	.word	0x00000010


	//----- nvinfo : EIATTR_MIN_STACK_SIZE
	.align		4
.L_5:
        /*0018*/ 	.byte	0x04, 0x12
        /*001a*/ 	.short	(.L_7 - .L_6)
	.align		4
.L_6:
        /*001c*/ 	.word	index@(_Z10warpReducev)
        /*0020*/ 	.word	0x00000010
.L_7:


//--------------------- .nv.compat                --------------------------
	.section	.nv.compat,"",@"SHT_CUDA_COMPAT_INFO"
	.align	4
        /*0000*/ 	.byte	0x02, 0x09, 0x00, 0x00, 0x02, 0x02, 0x01, 0x00, 0x02, 0x05, 0x05, 0x00, 0x03, 0x07, 0x01, 0x01
        /*0010*/ 	.byte	0x02, 0x03, 0x00, 0x00, 0x02, 0x06, 0x01, 0x00, 0x04, 0x0b, 0x08, 0x00, 0x09, 0x00, 0x00, 0x00
        /*0020*/ 	.byte	0x00, 0x00, 0x00, 0x00


//--------------------- .nv.info._Z10warpReducev  --------------------------
	.section	.nv.info._Z10warpReducev,"",@"SHT_CUDA_INFO"
	.sectionflags	@""
	.align	4


	//----- nvinfo : EIATTR_CUDA_API_VERSION
	.align		4
        /*0000*/ 	.byte	0x04, 0x37
        /*0002*/ 	.short	(.L_9 - .L_8)
.L_8:
        /*0004*/ 	.word	0x00000082


	//----- nvinfo : EIATTR_SPARSE_MMA_MASK
	.align		4
.L_9:
        /*0008*/ 	.byte	0x03, 0x50
        /*000a*/ 	.short	0x0000


	//----- nvinfo : EIATTR_MAXREG_COUNT
	.align		4
        /*000c*/ 	.byte	0x03, 0x1b
        /*000e*/ 	.short	0x00ff


	//----- nvinfo : EIATTR_NUM_BARRIERS
	.align		4
        /*0010*/ 	.byte	0x02, 0x4c
        /*0012*/ 	.byte	0x01
	.zero		1


	//----- nvinfo : EIATTR_EXTERNS
	.align		4
        /*0014*/ 	.byte	0x04, 0x0f
        /*0016*/ 	.short	(.L_11 - .L_10)


	//   ....[0]....
	.align		4
.L_10:
        /*0018*/ 	.word	index@(vprintf)


	//----- nvinfo : EIATTR_MERCURY_ISA_VERSION
	.align		4
.L_11:
        /*001c*/ 	.byte	0x03, 0x5f
        /*001e*/ 	.short	0x0101


	//----- nvinfo : EIATTR_COOP_GROUP_MASK_REGIDS
	.align		4
        /*0020*/ 	.byte	0x04, 0x29
        /*0022*/ 	.short	(.L_13 - .L_12)


	//   ....[0]....
.L_12:
        /*0024*/ 	.word	0xffffffff


	//   ....[1]....
        /*0028*/ 	.word	0xffffffff


	//   ....[2]....
        /*002c*/ 	.word	0xffffffff


	//----- nvinfo : EIATTR_COOP_GROUP_INSTR_OFFSETS
	.align		4
.L_13:
        /*0030*/ 	.byte	0x04, 0x28
        /*0032*/ 	.short	(.L_15 - .L_14)


	//   ....[0]....
.L_14:
        /*0034*/ 	.word	0x00000110


	//   ....[1]....
        /*0038*/ 	.word	0x00000180


	//   ....[2]....
        /*003c*/ 	.word	0x00000270


	//----- nvinfo : EIATTR_VRC_CTA_INIT_COUNT
	.align		4
.L_15:
        /*0040*/ 	.byte	0x02, 0x4a
	.zero		1
	.zero		1


	//----- nvinfo : EIATTR_SYSCALL_OFFSETS
	.align		4
        /*0044*/ 	.byte	0x04, 0x46
        /*0046*/ 	.short	(.L_17 - .L_16)


	//   ....[0]....
.L_16:
        /*0048*/ 	.word	0x00000160


	//   ....[1]....
        /*004c*/ 	.word	0x00000250


	//   ....[2]....
        /*0050*/ 	.word	0x00000340


	//   ....[3]....
        /*0054*/ 	.word	0x00000400


	//----- nvinfo : EIATTR_EXIT_INSTR_OFFSETS
	.align		4
.L_17:
        /*0058*/ 	.byte	0x04, 0x1c
        /*005a*/ 	.short	(.L_19 - .L_18)


	//   ....[0]....
.L_18:
        /*005c*/ 	.word	0x00000410


	//----- nvinfo : EIATTR_SW_WAR
	.align		4
.L_19:
        /*0060*/ 	.byte	0x04, 0x36
        /*0062*/ 	.short	(.L_21 - .L_20)
.L_20:
        /*0064*/ 	.word	0x00000008
.L_21:


//--------------------- .nv.callgraph             --------------------------
	.section	.nv.callgraph,"",@"SHT_CUDA_CALLGRAPH"
	.align	4
	.sectionentsize	8
	.align		4
        /*0000*/ 	.word	0x00000000
	.align		4
        /*0004*/ 	.word	0xffffffff
	.align		4
        /*0008*/ 	.word	index@(_Z10warpReducev)
	.align		4
        /*000c*/ 	.word	index@(vprintf)
	.align		4
        /*0010*/ 	.word	0x00000000
	.align		4
        /*0014*/ 	.word	0xfffffffe
	.align		4
        /*0018*/ 	.word	0x00000000
	.align		4
        /*001c*/ 	.word	0xfffffffd
	.align		4
        /*0020*/ 	.word	0x00000000
	.align		4
        /*0024*/ 	.word	0xfffffffc


//--------------------- .nv.constant4             --------------------------
	.section	.nv.constant4,"a",@progbits
	.align	8
	.align		8
.nv.constant4:
        /*0000*/ 	.dword	vprintf
	.align		8
        /*0008*/ 	.dword	$str
	.align		8
        /*0010*/ 	.dword	$str$1


//--------------------- .text._Z10warpReducev     --------------------------
	.section	.text._Z10warpReducev,"ax",@progbits
	.align	128
        .global         _Z10warpReducev
        .type           _Z10warpReducev,@function
        .size           _Z10warpReducev,(.L_x_5 - _Z10warpReducev)
        .other          _Z10warpReducev,@"STO_CUDA_ENTRY STV_DEFAULT"
_Z10warpReducev:
.text._Z10warpReducev:
[----:B------:R-:W0:Y:S01]  /*0000*/  LDC R1, c[0x0][0x37c] ;  /* 0x0000df00ff017b82 */ /* 0x000e220000000800 */
[----:B------:R-:W1:Y:S01]  /*0010*/  S2R R2, SR_TID.X ;  /* 0x0000000000027919 */ /* 0x000e620000002100 */
[----:B------:R-:W2:Y:S01]  /*0020*/  LDCU UR4, c[0x0][0x2f8] ;  /* 0x00005f00ff0477ac */ /* 0x000ea20008000800 */
[----:B0-----:R-:W-:Y:S01]  /*0030*/  VIADD R1, R1, 0xfffffff0 ;  /* 0xfffffff001017836 */ /* 0x001fe20000000000 */
[----:B------:R-:W-:Y:S01]  /*0040*/  MOV R18, 0x0 ;  /* 0x0000000000127802 */ /* 0x000fe20000000f00 */
[----:B------:R-:W-:Y:S01]  /*0050*/  IMAD.MOV.U32 R3, RZ, RZ, 0x4 ;  /* 0x00000004ff037424 */ /* 0x000fe200078e00ff */
[----:B------:R-:W0:Y:S02]  /*0060*/  LDCU UR5, c[0x0][0x2fc] ;  /* 0x00005f80ff0577ac */ /* 0x000e240008000800 */
[----:B------:R3:W4:Y:S01]  /*0070*/  LDC.64 R8, c[0x4][R18] ;  /* 0x0100000012087b82 */ /* 0x0007220000000a00 */
[----:B------:R-:W5:Y:S01]  /*0080*/  LDCU.64 UR6, c[0x4][0x8] ;  /* 0x01000100ff0677ac */ /* 0x000f620008000a00 */
[----:B--2---:R-:W-:-:S05]  /*0090*/  IADD3 R17, P0, PT, R1, UR4, RZ ;  /* 0x0000000401117c10 */ /* 0x004fca000ff1e0ff */
[----:B0-----:R-:W-:Y:S02]  /*00a0*/  IMAD.X R16, RZ, RZ, UR5, P0 ;  /* 0x00000005ff107e24 */ /* 0x001fe400080e06ff */
[----:B------:R-:W-:Y:S02]  /*00b0*/  IMAD.MOV.U32 R6, RZ, RZ, R17 ;  /* 0x000000ffff067224 */ /* 0x000fe400078e0011 */
[----:B-----5:R-:W-:Y:S02]  /*00c0*/  IMAD.U32 R4, RZ, RZ, UR6 ;  /* 0x00000006ff047e24 */ /* 0x020fe4000f8e00ff */
[----:B------:R-:W-:Y:S01]  /*00d0*/  IMAD.MOV.U32 R7, RZ, RZ, R16 ;  /* 0x000000ffff077224 */ /* 0x000fe200078e0010 */
[----:B-1----:R-:W-:Y:S01]  /*00e0*/  LOP3.LUT R0, R2, 0x1f, RZ, 0xc0, !PT ;  /* 0x0000001f02007812 */ /* 0x002fe200078ec0ff */
[----:B------:R-:W-:Y:S03]  /*00f0*/  STL.64 [R1], R2 ;  /* 0x0000000201007387 */ /* 0x000fe60000100a00 */
[----:B------:R-:W-:-:S05]  /*0100*/  IADD3 R0, PT, PT, -R0, 0x8, RZ ;  /* 0x0000000800007810 */ /* 0x000fca0007ffe1ff */
[----:B------:R-:W0:Y:S02]  /*0110*/  SHFL.BFLY PT, R5, R0, 0x4, 0x1f ;  /* 0x0c801f0000057f89 */ /* 0x000e2400000e0000 */
[----:B0-----:R-:W-:Y:S02]  /*0120*/  IADD3 R24, PT, PT, R0, R5, RZ ;  /* 0x0000000500187210 */ /* 0x001fe40007ffe0ff */
[----:B------:R-:W-:-:S03]  /*0130*/  MOV R5, UR7 ;  /* 0x0000000700057c02 */ /* 0x000fc60008000f00 */
[----:B----4-:R3:W-:Y:S04]  /*0140*/  STL [R1+0x8], R24 ;  /* 0x0000081801007387 */ /* 0x0107e80000100800 */
[----:B------:R-:W-:-:S07]  /*0150*/  LEPC R20, `(.L_x_0) ;  /* 0x000000001014794e */ /* 0x000fce0000000000 */
[----:B---3--:R-:W-:Y:S05]  /*0160*/  CALL.ABS.NOINC R8 ;  /* 0x0000000008007343 */ /* 0x008fea0003c00000 */
.L_x_0:
[----:B------:R-:W-:Y:S05]  /*0170*/  WARPSYNC.ALL ;  /* 0x0000000000007948 */ /* 0x000fea0003800000 */
[----:B------:R-:W0:Y:S01]  /*0180*/  SHFL.BFLY PT, R5, R24, 0x2, 0x1f ;  /* 0x0c401f0018057f89 */ /* 0x000e2200000e0000 */
[----:B------:R-:W-:Y:S01]  /*0190*/  HFMA2 R3, -RZ, RZ, 0, 1.1920928955078125e-07 ;  /* 0x00000002ff037431 */ /* 0x000fe200000001ff */
[----:B------:R1:W2:Y:S01]  /*01a0*/  LDC.64 R8, c[0x4][R18] ;  /* 0x0100000012087b82 */ /* 0x0002a20000000a00 */
[----:B------:R-:W3:Y:S01]  /*01b0*/  LDCU.64 UR4, c[0x4][0x8] ;  /* 0x01000100ff0477ac */ /* 0x000ee20008000a00 */
[----:B------:R-:W-:Y:S02]  /*01c0*/  IMAD.MOV.U32 R6, RZ, RZ, R17 ;  /* 0x000000ffff067224 */ /* 0x000fe400078e0011 */
[----:B------:R-:W-:Y:S01]  /*01d0*/  IMAD.MOV.U32 R7, RZ, RZ, R16 ;  /* 0x000000ffff077224 */ /* 0x000fe200078e0010 */
[----:B------:R1:W-:Y:S01]  /*01e0*/  STL.64 [R1], R2 ;  /* 0x0000000201007387 */ /* 0x0003e20000100a00 */
[----:B---3--:R-:W-:-:S02]  /*01f0*/  IMAD.U32 R4, RZ, RZ, UR4 ;  /* 0x00000004ff047e24 */ /* 0x008fc4000f8e00ff */
[----:B0-----:R-:W-:Y:S01]  /*0200*/  IMAD.IADD R22, R24, 0x1, R5 ;  /* 0x0000000118167824 */ /* 0x001fe200078e0205 */
[----:B------:R-:W-:-:S04]  /*0210*/  MOV R5, UR5 ;  /* 0x0000000500057c02 */ /* 0x000fc80008000f00 */
[----:B------:R1:W-:Y:S01]  /*0220*/  STL [R1+0x8], R22 ;  /* 0x0000081601007387 */ /* 0x0003e20000100800 */
[----:B------:R-:W-:Y:S06]  /*0230*/  BAR.SYNC.DEFER_BLOCKING 0x0 ;  /* 0x0000000000007b1d */ /* 0x000fec0000010000 */
[----:B------:R-:W-:-:S07]  /*0240*/  LEPC R20, `(.L_x_1) ;  /* 0x000000001014794e */ /* 0x000fce0000000000 */
[----:B-12---:R-:W-:Y:S05]  /*0250*/  CALL.ABS.NOINC R8 ;  /* 0x0000000008007343 */ /* 0x006fea0003c00000 */
.L_x_1:
[----:B------:R-:W-:Y:S05]  /*0260*/  WARPSYNC.ALL ;  /* 0x0000000000007948 */ /* 0x000fea0003800000 */
[----:B------:R-:W0:Y:S01]  /*0270*/  SHFL.BFLY PT, R23, R22, 0x1, 0x1f ;  /* 0x0c201f0016177f89 */ /* 0x000e2200000e0000 */
[----:B------:R-:W-:Y:S01]  /*0280*/  HFMA2 R3, -RZ, RZ, 0, 5.9604644775390625e-08 ;  /* 0x00000001ff037431 */ /* 0x000fe200000001ff */
[----:B------:R1:W2:Y:S01]  /*0290*/  LDC.64 R8, c[0x4][R18] ;  /* 0x0100000012087b82 */ /* 0x0002a20000000a00 */
[----:B------:R-:W3:Y:S01]  /*02a0*/  LDCU.64 UR4, c[0x4][0x8] ;  /* 0x01000100ff0477ac */ /* 0x000ee20008000a00 */
[----:B------:R-:W-:Y:S01]  /*02b0*/  MOV R6, R17 ;  /* 0x0000001100067202 */ /* 0x000fe20000000f00 */
[----:B------:R-:W-:Y:S01]  /*02c0*/  IMAD.MOV.U32 R7, RZ, RZ, R16 ;  /* 0x000000ffff077224 */ /* 0x000fe200078e0010 */
[----:B------:R1:W-:Y:S01]  /*02d0*/  STL.64 [R1], R2 ;  /* 0x0000000201007387 */ /* 0x0003e20000100a00 */
[----:B---3--:R-:W-:Y:S01]  /*02e0*/  MOV R4, UR4 ;  /* 0x0000000400047c02 */ /* 0x008fe20008000f00 */
[----:B------:R-:W-:-:S02]  /*02f0*/  IMAD.U32 R5, RZ, RZ, UR5 ;  /* 0x00000005ff057e24 */ /* 0x000fc4000f8e00ff */
[----:B0-----:R-:W-:-:S05]  /*0300*/  IMAD.IADD R23, R22, 0x1, R23 ;  /* 0x0000000116177824 */ /* 0x001fca00078e0217 */
[----:B------:R1:W-:Y:S01]  /*0310*/  STL [R1+0x8], R23 ;  /* 0x0000081701007387 */ /* 0x0003e20000100800 */
[----:B------:R-:W-:Y:S06]  /*0320*/  BAR.SYNC.DEFER_BLOCKING 0x0 ;  /* 0x0000000000007b1d */ /* 0x000fec0000010000 */
[----:B------:R-:W-:-:S07]  /*0330*/  LEPC R20, `(.L_x_2) ;  /* 0x000000001014794e */ /* 0x000fce0000000000 */
[----:B-12---:R-:W-:Y:S05]  /*0340*/  CALL.ABS.NOINC R8 ;  /* 0x0000000008007343 */ /* 0x006fea0003c00000 */
.L_x_2:
[----:B------:R-:W-:Y:S01]  /*0350*/  MOV R22, R2 ;  /* 0x0000000200167202 */ /* 0x000fe20000000f00 */
[----:B------:R-:W-:Y:S05]  /*0360*/  WARPSYNC.ALL ;  /* 0x0000000000007948 */ /* 0x000fea0003800000 */
[----:B------:R-:W0:Y:S01]  /*0370*/  LDC.64 R18, c[0x4][R18] ;  /* 0x0100000012127b82 */ /* 0x000e220000000a00 */
[----:B------:R1:W-:Y:S01]  /*0380*/  STL.64 [R1], R22 ;  /* 0x0000001601007387 */ /* 0x0003e20000100a00 */
[----:B------:R-:W2:Y:S01]  /*0390*/  LDCU.64 UR4, c[0x4][0x10] ;  /* 0x01000200ff0477ac */ /* 0x000ea20008000a00 */
[----:B------:R-:W-:Y:S01]  /*03a0*/  IMAD.MOV.U32 R6, RZ, RZ, R17 ;  /* 0x000000ffff067224 */ /* 0x000fe200078e0011 */
[----:B------:R-:W-:Y:S01]  /*03b0*/  MOV R7, R16 ;  /* 0x0000001000077202 */ /* 0x000fe20000000f00 */
[----:B--2---:R-:W-:Y:S01]  /*03c0*/  IMAD.U32 R4, RZ, RZ, UR4 ;  /* 0x00000004ff047e24 */ /* 0x004fe2000f8e00ff */
[----:B------:R-:W-:-:S02]  /*03d0*/  MOV R5, UR5 ;  /* 0x0000000500057c02 */ /* 0x000fc40008000f00 */
[----:B-1----:R-:W-:Y:S06]  /*03e0*/  BAR.SYNC.DEFER_BLOCKING 0x0 ;  /* 0x0000000000007b1d */ /* 0x002fec0000010000 */
[----:B------:R-:W-:-:S07]  /*03f0*/  LEPC R20, `(.L_x_3) ;  /* 0x000000001014794e */ /* 0x000fce0000000000 */
[----:B0-----:R-:W-:Y:S05]  /*0400*/  CALL.ABS.NOINC R18 ;  /* 0x0000000012007343 */ /* 0x001fea0003c00000 */
.L_x_3:
[----:B------:R-:W-:Y:S05]  /*0410*/  EXIT ;  /* 0x000000000000794d */ /* 0x000fea0003800000 */
.L_x_4:
[----:B------:R-:W-:-:S00]  /*0420*/  BRA `(.L_x_4) ;  /* 0xfffffffc00fc7947 */ /* 0x000fc0000383ffff */
[----:B------:R-:W-:-:S00]  /*0430*/  NOP ;  /* 0x0000000000007918 */ /* 0x000fc00000000000 */
        /* <DEDUP_REMOVED lines=12> */
.L_x_5:


//--------------------- .nv.global.init           --------------------------
	.section	.nv.global.init,"aw",@progbits
.nv.global.init:
	.type		$str,@object
	.size		$str,($str$1 - $str)
$str:
        /*0000*/ 	.byte	0x74, 0x68, 0x72, 0x65, 0x61, 0x64, 0x20, 0x25, 0x64, 0x20, 0x20, 0x69, 0x3d, 0x25, 0x64, 0x20
        /*0010*/ 	.byte	0x76, 0x61, 0x6c, 0x75, 0x65, 0x20, 0x3d, 0x20, 0x25, 0x64, 0x0a, 0x00
	.type		$str$1,@object
	.size		$str$1,(.L_1 - $str$1)
$str$1:
        /*001c*/ 	.byte	0x74, 0x68, 0x72, 0x65, 0x61, 0x64, 0x20, 0x25, 0x64, 0x20, 0x66, 0x69, 0x6e, 0x61, 0x6c, 0x20
        /*002c*/ 	.byte	0x76, 0x61, 0x6c, 0x75, 0x65, 0x20, 0x3d, 0x20, 0x25, 0x64, 0x0a, 0x00
.L_1:


//--------------------- .nv.shared.reserved.0     --------------------------
	.section	.nv.shared.reserved.0,"aw",@nobits
	.weak		__nv_reservedSMEM_offset_0_alias
	.size		__nv_reservedSMEM_offset_0_alias, 0, 64
	.other		__nv_reservedSMEM_offset_0_alias,@"STO_CUDA_RESERVED_SHARED STV_DEFAULT"
__nv_reservedSMEM_offset_0_alias:
	.zero		0
	.zero		64


//--------------------- .nv.constant0._Z10warpReducev --------------------------
	.section	.nv.constant0._Z10warpReducev,"a",@progbits
	.sectionflags	@""
	.align	4
.nv.constant0._Z10warpReducev:
	.zero		896


//--------------------- SYMBOLS --------------------------

	.type		.nv.reservedSmem.offset0,@object
	.size		.nv.reservedSmem.offset0,0x4
	.type		vprintf,@function
